//
// Generated by NVIDIA NVVM Compiler
//
// Compiler Build ID: CL-36424714
// Cuda compilation tools, release 13.0, V13.0.88
// Based on NVVM 20.0.0
//

.version 9.0
.target sm_100
.address_size 64

	// .globl	_Z20crossCorrelateKernelPfS_
.const .align 4 .b8 d_kernel[256];

.visible .entry _Z20crossCorrelateKernelPfS_(
	.param .u64 .ptr .align 1 _Z20crossCorrelateKernelPfS__param_0,
	.param .u64 .ptr .align 1 _Z20crossCorrelateKernelPfS__param_1
)
{
	.reg .pred 	%p<5>;
	.reg .b32 	%r<20>;
	.reg .b32 	%f<52>;
	.reg .b64 	%rd<14>;

	ld.param.u64 	%rd4, [_Z20crossCorrelateKernelPfS__param_0];
	ld.param.u64 	%rd5, [_Z20crossCorrelateKernelPfS__param_1];
	mov.u32 	%r8, %ctaid.x;
	mov.u32 	%r9, %ntid.x;
	mov.u32 	%r10, %tid.x;
	mad.lo.s32 	%r1, %r8, %r9, %r10;
	mov.u32 	%r11, %ctaid.y;
	mov.u32 	%r12, %ntid.y;
	mov.u32 	%r13, %tid.y;
	mad.lo.s32 	%r14, %r11, %r12, %r13;
	setp.gt.s32 	%p1, %r1, 248;
	setp.gt.u32 	%p2, %r14, 248;
	or.pred  	%p3, %p1, %p2;
	@%p3 bra 	$L__BB0_4;
	shl.b32 	%r16, %r14, 8;
	add.s32 	%r18, %r1, %r16;
	mov.u64 	%rd7, d_kernel;
	add.s64 	%rd13, %rd7, 32;
	cvta.to.global.u64 	%rd1, %rd4;
	mov.f32 	%f51, 0f00000000;
	mov.b32 	%r19, 0;
$L__BB0_2:
	mul.wide.s32 	%rd8, %r18, 4;
	add.s64 	%rd9, %rd1, %rd8;
	ld.global.f32 	%f4, [%rd9];
	ld.const.f32 	%f5, [%rd13+-32];
	fma.rn.f32 	%f6, %f4, %f5, %f51;
	ld.global.f32 	%f7, [%rd9+4];
	ld.const.f32 	%f8, [%rd13+-28];
	fma.rn.f32 	%f9, %f7, %f8, %f6;
	ld.global.f32 	%f10, [%rd9+8];
	ld.const.f32 	%f11, [%rd13+-24];
	fma.rn.f32 	%f12, %f10, %f11, %f9;
	ld.global.f32 	%f13, [%rd9+12];
	ld.const.f32 	%f14, [%rd13+-20];
	fma.rn.f32 	%f15, %f13, %f14, %f12;
	ld.global.f32 	%f16, [%rd9+16];
	ld.const.f32 	%f17, [%rd13+-16];
	fma.rn.f32 	%f18, %f16, %f17, %f15;
	ld.global.f32 	%f19, [%rd9+20];
	ld.const.f32 	%f20, [%rd13+-12];
	fma.rn.f32 	%f21, %f19, %f20, %f18;
	ld.global.f32 	%f22, [%rd9+24];
	ld.const.f32 	%f23, [%rd13+-8];
	fma.rn.f32 	%f24, %f22, %f23, %f21;
	ld.global.f32 	%f25, [%rd9+28];
	ld.const.f32 	%f26, [%rd13+-4];
	fma.rn.f32 	%f27, %f25, %f26, %f24;
	ld.global.f32 	%f28, [%rd9+1024];
	ld.const.f32 	%f29, [%rd13];
	fma.rn.f32 	%f30, %f28, %f29, %f27;
	ld.global.f32 	%f31, [%rd9+1028];
	ld.const.f32 	%f32, [%rd13+4];
	fma.rn.f32 	%f33, %f31, %f32, %f30;
	ld.global.f32 	%f34, [%rd9+1032];
	ld.const.f32 	%f35, [%rd13+8];
	fma.rn.f32 	%f36, %f34, %f35, %f33;
	ld.global.f32 	%f37, [%rd9+1036];
	ld.const.f32 	%f38, [%rd13+12];
	fma.rn.f32 	%f39, %f37, %f38, %f36;
	ld.global.f32 	%f40, [%rd9+1040];
	ld.const.f32 	%f41, [%rd13+16];
	fma.rn.f32 	%f42, %f40, %f41, %f39;
	ld.global.f32 	%f43, [%rd9+1044];
	ld.const.f32 	%f44, [%rd13+20];
	fma.rn.f32 	%f45, %f43, %f44, %f42;
	ld.global.f32 	%f46, [%rd9+1048];
	ld.const.f32 	%f47, [%rd13+24];
	fma.rn.f32 	%f48, %f46, %f47, %f45;
	ld.global.f32 	%f49, [%rd9+1052];
	ld.const.f32 	%f50, [%rd13+28];
	fma.rn.f32 	%f51, %f49, %f50, %f48;
	add.s32 	%r19, %r19, 2;
	add.s32 	%r18, %r18, 512;
	add.s64 	%rd13, %rd13, 64;
	setp.ne.s32 	%p4, %r19, 8;
	@%p4 bra 	$L__BB0_2;
	mad.lo.s32 	%r17, %r14, 249, %r1;
	cvta.to.global.u64 	%rd10, %rd5;
	mul.wide.s32 	%rd11, %r17, 4;
	add.s64 	%rd12, %rd10, %rd11;
	st.global.f32 	[%rd12], %f51;
$L__BB0_4:
	ret;

}


// ===== COMPILED SASS (sm_100) =====

	.target	sm_100

	.elftype	@"ET_EXEC"


//--------------------- .note.nv.tkinfo           --------------------------
	.section	.note.nv.tkinfo,"",@"SHT_NOTE"
	.sectionflags	@"SHF_NOTE_NV_TKINFO"
	.tkinfo
        /*0018*/ 	.word	0x00000002
        /*0030*/ 	.string	""
        /*0030*/ 	.string	"ptxas"
        /*0030*/ 	.string	"Cuda compilation tools, release 13.0, V13.0.88"
        /*0030*/ 	.string	"Build cuda_13.0.r13.0/compiler.36424714_0"
        /*0030*/ 	.string	"-arch sm_100 -m 64 "



//--------------------- .note.nv.cuinfo           --------------------------
	.section	.note.nv.cuinfo,"",@"SHT_NOTE"
	.sectionflags	@"SHF_NOTE_NV_CUINFO"
        /*0018*/ 	.short	0x0002
        /*001a*/ 	.short	0x0064
        /*001c*/ 	.short	0x0082
	.zero		2


//--------------------- .nv.info                  --------------------------
	.section	.nv.info,"",@"SHT_CUDA_INFO"
	.align	4


	//----- nvinfo : EIATTR_REGCOUNT
	.align		4
        /*0000*/ 	.byte	0x04, 0x2f
        /*0002*/ 	.short	(.L_2 - .L_1)
	.align		4
.L_1:
        /*0004*/ 	.word	index@(_Z20crossCorrelateKernelPfS_)
        /*0008*/ 	.word	0x00000020


	//----- nvinfo : EIATTR_FRAME_SIZE
	.align		4
.L_2:
        /*000c*/ 	.byte	0x04, 0x11
        /*000e*/ 	.short	(.L_4 - .L_3)
	.align		4
.L_3:
        /*0010*/ 	.word	index@(_Z20crossCorrelateKernelPfS_)
        /*0014*/ 	.word	0x00000000


	//----- nvinfo : EIATTR_MIN_STACK_SIZE
	.align		4
.L_4:
        /*0018*/ 	.byte	0x04, 0x12
        /*001a*/ 	.short	(.L_6 - .L_5)
	.align		4
.L_5:
        /*001c*/ 	.word	index@(_Z20crossCorrelateKernelPfS_)
        /*0020*/ 	.word	0x00000000
.L_6:


//--------------------- .nv.compat                --------------------------
	.section	.nv.compat,"",@"SHT_CUDA_COMPAT_INFO"
	.align	4
        /*0000*/ 	.byte	0x02, 0x09, 0x00, 0x00, 0x02, 0x02, 0x01, 0x00, 0x02, 0x05, 0x05, 0x00, 0x03, 0x07, 0x01, 0x01
        /*0010*/ 	.byte	0x02, 0x03, 0x00, 0x00, 0x02, 0x06, 0x01, 0x00, 0x04, 0x0b, 0x08, 0x00, 0x09, 0x00, 0x00, 0x00
        /*0020*/ 	.byte	0x00, 0x00, 0x00, 0x00


//--------------------- .nv.info._Z20crossCorrelateKernelPfS_ --------------------------
	.section	.nv.info._Z20crossCorrelateKernelPfS_,"",@"SHT_CUDA_INFO"
	.sectionflags	@""
	.align	4


	//----- nvinfo : EIATTR_CUDA_API_VERSION
	.align		4
        /*0000*/ 	.byte	0x04, 0x37
        /*0002*/ 	.short	(.L_8 - .L_7)
.L_7:
        /*0004*/ 	.word	0x00000082


	//----- nvinfo : EIATTR_KPARAM_INFO
	.align		4
.L_8:
        /*0008*/ 	.byte	0x04, 0x17
        /*000a*/ 	.short	(.L_10 - .L_9)
.L_9:
        /*000c*/ 	.word	0x00000000
        /*0010*/ 	.short	0x0001
        /*0012*/ 	.short	0x0008
        /*0014*/ 	.byte	0x00, 0xf5, 0x21, 0x00


	//----- nvinfo : EIATTR_KPARAM_INFO
	.align		4
.L_10:
        /*0018*/ 	.byte	0x04, 0x17
        /*001a*/ 	.short	(.L_12 - .L_11)
.L_11:
        /*001c*/ 	.word	0x00000000
        /*0020*/ 	.short	0x0000
        /*0022*/ 	.short	0x0000
        /*0024*/ 	.byte	0x00, 0xf5, 0x21, 0x00


	//----- nvinfo : EIATTR_SPARSE_MMA_MASK
	.align		4
.L_12:
        /*0028*/ 	.byte	0x03, 0x50
        /*002a*/ 	.short	0x0000


	//----- nvinfo : EIATTR_MAXREG_COUNT
	.align		4
        /*002c*/ 	.byte	0x03, 0x1b
        /*002e*/ 	.short	0x00ff


	//----- nvinfo : EIATTR_MERCURY_ISA_VERSION
	.align		4
        /*0030*/ 	.byte	0x03, 0x5f
        /*0032*/ 	.short	0x0101


	//----- nvinfo : EIATTR_VRC_CTA_INIT_COUNT
	.align		4
        /*0034*/ 	.byte	0x02, 0x4a
	.zero		1
	.zero		1


	//----- nvinfo : EIATTR_EXIT_INSTR_OFFSETS
	.align		4
        /*0038*/ 	.byte	0x04, 0x1c
        /*003a*/ 	.short	(.L_14 - .L_13)


	//   ....[0]....
.L_13:
        /*003c*/ 	.word	0x000000b0


	//   ....[1]....
        /*0040*/ 	.word	0x00000aa0


	//----- nvinfo : EIATTR_CBANK_PARAM_SIZE
	.align		4
.L_14:
        /*0044*/ 	.byte	0x03, 0x19
        /*0046*/ 	.short	0x0010


	//----- nvinfo : EIATTR_PARAM_CBANK
	.align		4
        /*0048*/ 	.byte	0x04, 0x0a
        /*004a*/ 	.short	(.L_16 - .L_15)
	.align		4
.L_15:
        /*004c*/ 	.word	index@(.nv.constant0._Z20crossCorrelateKernelPfS_)
        /*0050*/ 	.short	0x0380
        /*0052*/ 	.short	0x0010


	//----- nvinfo : EIATTR_SW_WAR
	.align		4
.L_16:
        /*0054*/ 	.byte	0x04, 0x36
        /*0056*/ 	.short	(.L_18 - .L_17)
.L_17:
        /*0058*/ 	.word	0x00000008
.L_18:


//--------------------- .nv.callgraph             --------------------------
	.section	.nv.callgraph,"",@"SHT_CUDA_CALLGRAPH"
	.align	4
	.sectionentsize	8
	.align		4
        /*0000*/ 	.word	0x00000000
	.align		4
        /*0004*/ 	.word	0xffffffff
	.align		4
        /*0008*/ 	.word	0x00000000
	.align		4
        /*000c*/ 	.word	0xfffffffe
	.align		4
        /*0010*/ 	.word	0x00000000
	.align		4
        /*0014*/ 	.word	0xfffffffd
	.align		4
        /*0018*/ 	.word	0x00000000
	.align		4
        /*001c*/ 	.word	0xfffffffc


//--------------------- .nv.constant3             --------------------------
	.section	.nv.constant3,"a",@progbits
	.align	4
.nv.constant3:
	.type		d_kernel,@object
	.size		d_kernel,(.L_0 - d_kernel)
d_kernel:
	.zero		256
.L_0:


//--------------------- .text._Z20crossCorrelateKernelPfS_ --------------------------
	.section	.text._Z20crossCorrelateKernelPfS_,"ax",@progbits
	.align	128
        .global         _Z20crossCorrelateKernelPfS_
        .type           _Z20crossCorrelateKernelPfS_,@function
        .size           _Z20crossCorrelateKernelPfS_,(.L_x_1 - _Z20crossCorrelateKernelPfS_)
        .other          _Z20crossCorrelateKernelPfS_,@"STO_CUDA_ENTRY STV_DEFAULT"
_Z20crossCorrelateKernelPfS_:
.text._Z20crossCorrelateKernelPfS_:
[----:B------:R-:W-:Y:S01]  /*0000*/  LDC R1, c[0x0][0x37c] ;  /* 0x0000df00ff017b82 */ /* 0x000fe20000000800 */
[----:B------:R-:W0:Y:S07]  /*0010*/  S2R R0, SR_TID.Y ;  /* 0x0000000000007919 */ /* 0x000e2e0000002200 */
[----:B------:R-:W1:Y:S01]  /*0020*/  LDC R8, c[0x0][0x360] ;  /* 0x0000d800ff087b82 */ /* 0x000e620000000800 */
[----:B------:R-:W1:Y:S07]  /*0030*/  S2R R3, SR_TID.X ;  /* 0x0000000000037919 */ /* 0x000e6e0000002100 */
[----:B------:R-:W0:Y:S08]  /*0040*/  S2UR UR5, SR_CTAID.Y ;  /* 0x00000000000579c3 */ /* 0x000e300000002600 */
[----:B------:R-:W0:Y:S08]  /*0050*/  LDC R9, c[0x0][0x364] ;  /* 0x0000d900ff097b82 */ /* 0x000e300000000800 */
[----:B------:R-:W1:Y:S01]  /*0060*/  S2UR UR4, SR_CTAID.X ;  /* 0x00000000000479c3 */ /* 0x000e620000002500 */
[----:B0-----:R-:W-:-:S05]  /*0070*/  IMAD R9, R9, UR5, R0 ;  /* 0x0000000509097c24 */ /* 0x001fca000f8e0200 */
[----:B------:R-:W-:Y:S01]  /*0080*/  ISETP.GT.U32.AND P0, PT, R9, 0xf8, PT ;  /* 0x000000f80900780c */ /* 0x000fe20003f04070 */
[----:B-1----:R-:W-:-:S05]  /*0090*/  IMAD R8, R8, UR4, R3 ;  /* 0x0000000408087c24 */ /* 0x002fca000f8e0203 */
[----:B------:R-:W-:-:S13]  /*00a0*/  ISETP.GT.OR P0, PT, R8, 0xf8, P0 ;  /* 0x000000f80800780c */ /* 0x000fda0000704670 */
[----:B------:R-:W-:Y:S05]  /*00b0*/  @P0 EXIT ;  /* 0x000000000000094d */ /* 0x000fea0003800000 */
[----:B------:R-:W0:Y:S01]  /*00c0*/  LDC.64 R2, c[0x0][0x380] ;  /* 0x0000e000ff027b82 */ /* 0x000e220000000a00 */
[----:B------:R-:W1:Y:S01]  /*00d0*/  LDCU.64 UR4, c[0x0][0x358] ;  /* 0x00006b00ff0477ac */ /* 0x000e620008000a00 */
[----:B------:R-:W-:Y:S01]  /*00e0*/  LEA R17, R9, R8, 0x8 ;  /* 0x0000000809117211 */ /* 0x000fe200078e40ff */
[----:B------:R-:W2:Y:S01]  /*00f0*/  LDCU.128 UR8, c[0x3][URZ] ;  /* 0x00c00000ff0877ac */ /* 0x000ea20008000c00 */
[----:B------:R-:W3:Y:S03]  /*0100*/  LDCU.128 UR12, c[0x3][0x10] ;  /* 0x00c00200ff0c77ac */ /* 0x000ee60008000c00 */
[----:B0-----:R-:W-:-:S05]  /*0110*/  IMAD.WIDE R10, R17, 0x4, R2 ;  /* 0x00000004110a7825 */ /* 0x001fca00078e0202 */
[----:B-1----:R-:W2:Y:S04]  /*0120*/  LDG.E R0, desc[UR4][R10.64] ;  /* 0x000000040a007981 */ /* 0x002ea8000c1e1900 */
[----:B------:R-:W4:Y:S04]  /*0130*/  LDG.E R29, desc[UR4][R10.64+0x4] ;  /* 0x000004040a1d7981 */ /* 0x000f28000c1e1900 */
[----:B------:R-:W5:Y:S04]  /*0140*/  LDG.E R25, desc[UR4][R10.64+0x8] ;  /* 0x000008040a197981 */ /* 0x000f68000c1e1900 */
[----:B------:R-:W3:Y:S04]  /*0150*/  LDG.E R24, desc[UR4][R10.64+0xc] ;  /* 0x00000c040a187981 */ /* 0x000ee8000c1e1900 */
        /* <DEDUP_REMOVED lines=9> */
[----:B------:R-:W3:Y:S01]  /*01f0*/  LDG.E R14, desc[UR4][R10.64+0x414] ;  /* 0x000414040a0e7981 */ /* 0x000ee2000c1e1900 */
[----:B------:R-:W-:-:S03]  /*0200*/  IADD3 R7, PT, PT, R17, 0x200, RZ ;  /* 0x0000020011077810 */ /* 0x000fc60007ffe0ff */
[----:B------:R-:W3:Y:S02]  /*0210*/  LDG.E R4, desc[UR4][R10.64+0x418] ;  /* 0x000418040a047981 */ /* 0x000ee4000c1e1900 */
[----:B------:R-:W-:Y:S02]  /*0220*/  IMAD.WIDE R6, R7, 0x4, R2 ;  /* 0x0000000407067825 */ /* 0x000fe400078e0202 */
[----:B------:R-:W3:Y:S04]  /*0230*/  LDG.E R19, desc[UR4][R10.64+0x41c] ;  /* 0x00041c040a137981 */ /* 0x000ee8000c1e1900 */
[----:B------:R-:W3:Y:S04]  /*0240*/  LDG.E R18, desc[UR4][R6.64] ;  /* 0x0000000406127981 */ /* 0x000ee8000c1e1900 */
[----:B------:R-:W3:Y:S04]  /*0250*/  LDG.E R27, desc[UR4][R6.64+0x4] ;  /* 0x00000404061b7981 */ /* 0x000ee8000c1e1900 */
[----:B------:R-:W3:Y:S04]  /*0260*/  LDG.E R16, desc[UR4][R6.64+0x8] ;  /* 0x0000080406107981 */ /* 0x000ee8000c1e1900 */
[----:B------:R-:W3:Y:S04]  /*0270*/  LDG.E R26, desc[UR4][R6.64+0xc] ;  /* 0x00000c04061a7981 */ /* 0x000ee8000c1e1900 */
[----:B------:R-:W3:Y:S04]  /*0280*/  LDG.E R10, desc[UR4][R6.64+0x404] ;  /* 0x00040404060a7981 */ /* 0x000ee8000c1e1900 */
[----:B------:R-:W3:Y:S01]  /*0290*/  LDG.E R11, desc[UR4][R6.64+0x408] ;  /* 0x00040804060b7981 */ /* 0x000ee2000c1e1900 */
[----:B--2---:R-:W-:-:S04]  /*02a0*/  FFMA R0, R0, UR8, RZ ;  /* 0x0000000800007c23 */ /* 0x004fc800080000ff */
[----:B----4-:R-:W-:-:S04]  /*02b0*/  FFMA R0, R29, UR9, R0 ;  /* 0x000000091d007c23 */ /* 0x010fc80008000000 */
[----:B-----5:R-:W-:-:S04]  /*02c0*/  FFMA R25, R25, UR10, R0 ;  /* 0x0000000a19197c23 */ /* 0x020fc80008000000 */
[----:B---3--:R-:W-:Y:S01]  /*02d0*/  FFMA R24, R24, UR11, R25 ;  /* 0x0000000b18187c23 */ /* 0x008fe20008000019 */
[----:B------:R-:W0:Y:S01]  /*02e0*/  LDCU.128 UR8, c[0x3][0x20] ;  /* 0x00c00400ff0877ac */ /* 0x000e220008000c00 */
[----:B------:R-:W2:Y:S02]  /*02f0*/  LDG.E R25, desc[UR4][R6.64+0x10] ;  /* 0x0000100406197981 */ /* 0x000ea4000c1e1900 */
[----:B------:R-:W-:Y:S02]  /*0300*/  FFMA R23, R23, UR12, R24 ;  /* 0x0000000c17177c23 */ /* 0x000fe40008000018 */
[----:B------:R-:W3:Y:S02]  /*0310*/  LDG.E R24, desc[UR4][R6.64+0x14] ;  /* 0x0000140406187981 */ /* 0x000ee4000c1e1900 */
[----:B------:R-:W-:Y:S02]  /*0320*/  FFMA R0, R22, UR13, R23 ;  /* 0x0000000d16007c23 */ /* 0x000fe40008000017 */
[----:B------:R-:W4:Y:S04]  /*0330*/  LDG.E R23, desc[UR4][R6.64+0x18] ;  /* 0x0000180406177981 */ /* 0x000f28000c1e1900 */
[----:B------:R-:W5:Y:S01]  /*0340*/  LDG.E R22, desc[UR4][R6.64+0x1c] ;  /* 0x00001c0406167981 */ /* 0x000f62000c1e1900 */
[----:B------:R-:W-:-:S03]  /*0350*/  FFMA R21, R21, UR14, R0 ;  /* 0x0000000e15157c23 */ /* 0x000fc60008000000 */
[----:B------:R-:W5:Y:S01]  /*0360*/  LDG.E R0, desc[UR4][R6.64+0x400] ;  /* 0x0004000406007981 */ /* 0x000f62000c1e1900 */
[----:B------:R-:W-:Y:S01]  /*0370*/  FFMA R21, R28, UR15, R21 ;  /* 0x0000000f1c157c23 */ /* 0x000fe20008000015 */
[----:B------:R-:W1:Y:S03]  /*0380*/  LDCU.128 UR12, c[0x3][0x30] ;  /* 0x00c00600ff0c77ac */ /* 0x000e660008000c00 */
[----:B0-----:R-:W-:Y:S02]  /*0390*/  FFMA R20, R20, UR8, R21 ;  /* 0x0000000814147c23 */ /* 0x001fe40008000015 */
[----:B------:R-:W5:Y:S02]  /*03a0*/  LDG.E R21, desc[UR4][R6.64+0x41c] ;  /* 0x00041c0406157981 */ /* 0x000f64000c1e1900 */
[----:B------:R-:W-:-:S04]  /*03b0*/  FFMA R15, R15, UR9, R20 ;  /* 0x000000090f0f7c23 */ /* 0x000fc80008000014 */
[----:B------:R-:W-:Y:S02]  /*03c0*/  FFMA R20, R12, UR10, R15 ;  /* 0x0000000a0c147c23 */ /* 0x000fe4000800000f */
[----:B------:R-:W5:Y:S02]  /*03d0*/  LDG.E R12, desc[UR4][R6.64+0x40c] ;  /* 0x00040c04060c7981 */ /* 0x000f64000c1e1900 */
[----:B------:R-:W-:Y:S01]  /*03e0*/  FFMA R20, R5, UR11, R20 ;  /* 0x0000000b05147c23 */ /* 0x000fe20008000014 */
[----:B------:R-:W0:Y:S01]  /*03f0*/  LDCU.128 UR8, c[0x3][0x40] ;  /* 0x00c00800ff0877ac */ /* 0x000e220008000c00 */
[----:B------:R-:W5:Y:S02]  /*0400*/  LDG.E R15, desc[UR4][R6.64+0x418] ;  /* 0x00041804060f7981 */ /* 0x000f64000c1e1900 */
[----:B-1----:R-:W-:-:S04]  /*0410*/  FFMA R13, R13, UR12, R20 ;  /* 0x0000000c0d0d7c23 */ /* 0x002fc80008000014 */
[----:B------:R-:W-:Y:S02]  /*0420*/  FFMA R5, R14, UR13, R13 ;  /* 0x0000000d0e057c23 */ /* 0x000fe4000800000d */
[----:B------:R-:W5:Y:S02]  /*0430*/  LDG.E R13, desc[UR4][R6.64+0x410] ;  /* 0x00041004060d7981 */ /* 0x000f64000c1e1900 */
[----:B------:R-:W-:Y:S02]  /*0440*/  FFMA R20, R4, UR14, R5 ;  /* 0x0000000e04147c23 */ /* 0x000fe40008000005 */
[----:B------:R-:W5:Y:S01]  /*0450*/  LDG.E R14, desc[UR4][R6.64+0x414] ;  /* 0x00041404060e7981 */ /* 0x000f62000c1e1900 */
[----:B------:R-:W-:Y:S01]  /*0460*/  IADD3 R5, PT, PT, R17, 0x400, RZ ;  /* 0x0000040011057810 */ /* 0x000fe20007ffe0ff */
[----:B------:R-:W-:Y:S01]  /*0470*/  FFMA R19, R19, UR15, R20 ;  /* 0x0000000f13137c23 */ /* 0x000fe20008000014 */
[----:B------:R-:W2:Y:S03]  /*0480*/  LDCU.128 UR12, c[0x3][0x50] ;  /* 0x00c00a00ff0c77ac */ /* 0x000ea60008000c00 */
[----:B------:R-:W-:-:S04]  /*0490*/  IMAD.WIDE R4, R5, 0x4, R2 ;  /* 0x0000000405047825 */ /* 0x000fc800078e0202 */
[----:B0-----:R-:W-:Y:S01]  /*04a0*/  FFMA R18, R18, UR8, R19 ;  /* 0x0000000812127c23 */ /* 0x001fe20008000013 */
[----:B------:R-:W5:Y:S03]  /*04b0*/  LDG.E R20, desc[UR4][R4.64] ;  /* 0x0000000404147981 */ /* 0x000f66000c1e1900 */
[----:B------:R-:W-:Y:S01]  /*04c0*/  FFMA R27, R27, UR9, R18 ;  /* 0x000000091b1b7c23 */ /* 0x000fe20008000012 */
[----:B------:R-:W5:Y:S03]  /*04d0*/  LDG.E R19, desc[UR4][R4.64+0x4] ;  /* 0x0000040404137981 */ /* 0x000f66000c1e1900 */
[----:B------:R-:W-:Y:S01]  /*04e0*/  FFMA R27, R16, UR10, R27 ;  /* 0x0000000a101b7c23 */ /* 0x000fe2000800001b */
[----:B------:R-:W5:Y:S03]  /*04f0*/  LDG.E R18, desc[UR4][R4.64+0x8] ;  /* 0x0000080404127981 */ /* 0x000f66000c1e1900 */
[----:B------:R-:W-:Y:S01]  /*0500*/  FFMA R26, R26, UR11, R27 ;  /* 0x0000000b1a1a7c23 */ /* 0x000fe2000800001b */
[----:B------:R-:W0:Y:S01]  /*0510*/  LDCU.128 UR8, c[0x3][0x60] ;  /* 0x00c00c00ff0877ac */ /* 0x000e220008000c00 */
[----:B------:R-:W5:Y:S04]  /*0520*/  LDG.E R16, desc[UR4][R4.64+0xc] ;  /* 0x00000c0404107981 */ /* 0x000f68000c1e1900 */
[----:B------:R-:W5:Y:S04]  /*0530*/  LDG.E R6, desc[UR4][R4.64+0x10] ;  /* 0x0000100404067981 */ /* 0x000f68000c1e1900 */
[----:B------:R-:W5:Y:S01]  /*0540*/  LDG.E R7, desc[UR4][R4.64+0x14] ;  /* 0x0000140404077981 */ /* 0x000f62000c1e1900 */
[----:B--2---:R-:W-:-:S04]  /*0550*/  FFMA R25, R25, UR12, R26 ;  /* 0x0000000c19197c23 */ /* 0x004fc8000800001a */
[----:B---3--:R-:W-:Y:S02]  /*0560*/  FFMA R26, R24, UR13, R25 ;  /* 0x0000000d181a7c23 */ /* 0x008fe40008000019 */
[----:B------:R-:W2:Y:S02]  /*0570*/  LDG.E R24, desc[UR4][R4.64+0x18] ;  /* 0x0000180404187981 */ /* 0x000ea4000c1e1900 */
[----:B----4-:R-:W-:Y:S02]  /*0580*/  FFMA R25, R23, UR14, R26 ;  /* 0x0000000e17197c23 */ /* 0x010fe4000800001a */
[----:B------:R-:W3:Y:S02]  /*0590*/  LDG.E R23, desc[UR4][R4.64+0x1c] ;  /* 0x00001c0404177981 */ /* 0x000ee4000c1e1900 */
[----:B-----5:R-:W-:Y:S01]  /*05a0*/  FFMA R27, R22, UR15, R25 ;  /* 0x0000000f161b7c23 */ /* 0x020fe20008000019 */
[----:B------:R-:W-:Y:S01]  /*05b0*/  IADD3 R17, PT, PT, R17, 0x600, RZ ;  /* 0x0000060011117810 */ /* 0x000fe20007ffe0ff */
[----:B------:R-:W4:Y:S01]  /*05c0*/  LDG.E R25, desc[UR4][R4.64+0x400] ;  /* 0x0004000404197981 */ /* 0x000f22000c1e1900 */
[----:B------:R-:W1:Y:S03]  /*05d0*/  LDCU.128 UR12, c[0x3][0x70] ;  /* 0x00c00e00ff0c77ac */ /* 0x000e660008000c00 */
[----:B------:R-:W5:Y:S01]  /*05e0*/  LDG.E R22, desc[UR4][R4.64+0x404] ;  /* 0x0004040404167981 */ /* 0x000f62000c1e1900 */
[----:B0-----:R-:W-:-:S03]  /*05f0*/  FFMA R27, R0, UR8, R27 ;  /* 0x00000008001b7c23 */ /* 0x001fc6000800001b */
[----:B------:R-:W5:Y:S01]  /*0600*/  LDG.E R0, desc[UR4][R4.64+0x408] ;  /* 0x0004080404007981 */ /* 0x000f62000c1e1900 */
[----:B------:R-:W-:Y:S01]  /*0610*/  FFMA R26, R10, UR9, R27 ;  /* 0x000000090a1a7c23 */ /* 0x000fe2000800001b */
[----:B------:R-:W-:Y:S02]  /*0620*/  IMAD.WIDE R2, R17, 0x4, R2 ;  /* 0x0000000411027825 */ /* 0x000fe400078e0202 */
[----:B------:R-:W5:Y:S02]  /*0630*/  LDG.E R10, desc[UR4][R4.64+0x40c] ;  /* 0x00040c04040a7981 */ /* 0x000f64000c1e1900 */
[----:B------:R-:W-:Y:S02]  /*0640*/  FFMA R17, R11, UR10, R26 ;  /* 0x0000000a0b117c23 */ /* 0x000fe4000800001a */
[----:B------:R-:W5:Y:S02]  /*0650*/  LDG.E R11, desc[UR4][R4.64+0x410] ;  /* 0x00041004040b7981 */ /* 0x000f64000c1e1900 */
[----:B------:R-:W-:Y:S01]  /*0660*/  FFMA R28, R12, UR11, R17 ;  /* 0x0000000b0c1c7c23 */ /* 0x000fe20008000011 */
[----:B------:R-:W0:Y:S01]  /*0670*/  LDCU.128 UR8, c[0x3][0x80] ;  /* 0x00c01000ff0877ac */ /* 0x000e220008000c00 */
[----:B------:R-:W5:Y:S04]  /*0680*/  LDG.E R17, desc[UR4][R4.64+0x414] ;  /* 0x0004140404117981 */ /* 0x000f68000c1e1900 */
[----:B------:R-:W5:Y:S04]  /*0690*/  LDG.E R12, desc[UR4][R4.64+0x418] ;  /* 0x00041804040c7981 */ /* 0x000f68000c1e1900 */
[----:B------:R-:W5:Y:S01]  /*06a0*/  LDG.E R26, desc[UR4][R4.64+0x41c] ;  /* 0x00041c04041a7981 */ /* 0x000f62000c1e1900 */
[----:B-1----:R-:W-:-:S03]  /*06b0*/  FFMA R27, R13, UR12, R28 ;  /* 0x0000000c0d1b7c23 */ /* 0x002fc6000800001c */
[----:B------:R-:W5:Y:S01]  /*06c0*/  LDG.E R13, desc[UR4][R2.64] ;  /* 0x00000004020d7981 */ /* 0x000f62000c1e1900 */
[----:B------:R-:W-:-:S03]  /*06d0*/  FFMA R28, R14, UR13, R27 ;  /* 0x0000000d0e1c7c23 */ /* 0x000fc6000800001b */
[----:B------:R-:W5:Y:S01]  /*06e0*/  LDG.E R14, desc[UR4][R2.64+0x4] ;  /* 0x00000404020e7981 */ /* 0x000f62000c1e1900 */
[----:B------:R-:W-:-:S03]  /*06f0*/  FFMA R28, R15, UR14, R28 ;  /* 0x0000000e0f1c7c23 */ /* 0x000fc6000800001c */
[----:B------:R-:W5:Y:S01]  /*0700*/  LDG.E R15, desc[UR4][R2.64+0x8] ;  /* 0x00000804020f7981 */ /* 0x000f62000c1e1900 */
[----:B------:R-:W-:Y:S01]  /*0710*/  FFMA R27, R21, UR15, R28 ;  /* 0x0000000f151b7c23 */ /* 0x000fe2000800001c */
[----:B------:R-:W1:Y:S02]  /*0720*/  LDCU.128 UR12, c[0x3][0x90] ;  /* 0x00c01200ff0c77ac */ /* 0x000e640008000c00 */
[----:B------:R-:W5:Y:S01]  /*0730*/  LDG.E R21, desc[UR4][R2.64+0xc] ;  /* 0x00000c0402157981 */ /* 0x000f62000c1e1900 */
[----:B0-----:R-:W-:-:S03]  /*0740*/  FFMA R20, R20, UR8, R27 ;  /* 0x0000000814147c23 */ /* 0x001fc6000800001b */
[----:B------:R-:W5:Y:S01]  /*0750*/  LDG.E R4, desc[UR4][R2.64+0x10] ;  /* 0x0000100402047981 */ /* 0x000f62000c1e1900 */
[----:B------:R-:W-:-:S03]  /*0760*/  FFMA R19, R19, UR9, R20 ;  /* 0x0000000913137c23 */ /* 0x000fc60008000014 */
[----:B------:R-:W5:Y:S01]  /*0770*/  LDG.E R5, desc[UR4][R2.64+0x14] ;  /* 0x0000140402057981 */ /* 0x000f62000c1e1900 */
[----:B------:R-:W-:-:S03]  /*0780*/  FFMA R19, R18, UR10, R19 ;  /* 0x0000000a12137c23 */ /* 0x000fc60008000013 */
[----:B------:R-:W5:Y:S01]  /*0790*/  LDG.E R18, desc[UR4][R2.64+0x18] ;  /* 0x0000180402127981 */ /* 0x000f62000c1e1900 */
[----:B------:R-:W-:Y:S01]  /*07a0*/  FFMA R19, R16, UR11, R19 ;  /* 0x0000000b10137c23 */ /* 0x000fe20008000013 */
[----:B------:R-:W4:Y:S02]  /*07b0*/  LDCU.128 UR8, c[0x3][0xa0] ;  /* 0x00c01400ff0877ac */ /* 0x000f240008000c00 */
[----:B------:R-:W5:Y:S01]  /*07c0*/  LDG.E R16, desc[UR4][R2.64+0x1c] ;  /* 0x00001c0402107981 */ /* 0x000f62000c1e1900 */
[----:B-1----:R-:W-:-:S03]  /*07d0*/  FFMA R20, R6, UR12, R19 ;  /* 0x0000000c06147c23 */ /* 0x002fc60008000013 */
[----:B------:R-:W5:Y:S01]  /*07e0*/  LDG.E R6, desc[UR4][R2.64+0x400] ;  /* 0x0004000402067981 */ /* 0x000f62000c1e1900 */
[----:B------:R-:W-:-:S03]  /*07f0*/  FFMA R19, R7, UR13, R20 ;  /* 0x0000000d07137c23 */ /* 0x000fc60008000014 */
[----:B------:R-:W5:Y:S04]  /*0800*/  LDG.E R7, desc[UR4][R2.64+0x404] ;  /* 0x0004040402077981 */ /* 0x000f68000c1e1900 */
[----:B------:R-:W5:Y:S01]  /*0810*/  LDG.E R20, desc[UR4][R2.64+0x408] ;  /* 0x0004080402147981 */ /* 0x000f62000c1e1900 */
[----:B--2---:R-:W-:-:S03]  /*0820*/  FFMA R24, R24, UR14, R19 ;  /* 0x0000000e18187c23 */ /* 0x004fc60008000013 */
[----:B------:R-:W2:Y:S01]  /*0830*/  LDG.E R19, desc[UR4][R2.64+0x40c] ;  /* 0x00040c0402137981 */ /* 0x000ea2000c1e1900 */
[----:B---3--:R-:W-:Y:S01]  /*0840*/  FFMA R24, R23, UR15, R24 ;  /* 0x0000000f17187c23 */ /* 0x008fe20008000018 */
[----:B------:R-:W0:Y:S02]  /*0850*/  LDCU.128 UR12, c[0x3][0xb0] ;  /* 0x00c01600ff0c77ac */ /* 0x000e240008000c00 */
[----:B------:R-:W3:Y:S01]  /*0860*/  LDG.E R23, desc[UR4][R2.64+0x410] ;  /* 0x0004100402177981 */ /* 0x000ee2000c1e1900 */
[----:B----4-:R-:W-:-:S03]  /*0870*/  FFMA R25, R25, UR8, R24 ;  /* 0x0000000819197c23 */ /* 0x010fc60008000018 */
[----:B------:R-:W4:Y:S01]  /*0880*/  LDG.E R24, desc[UR4][R2.64+0x418] ;  /* 0x0004180402187981 */ /* 0x000f22000c1e1900 */
[----:B-----5:R-:W-:-:S03]  /*0890*/  FFMA R27, R22, UR9, R25 ;  /* 0x00000009161b7c23 */ /* 0x020fc60008000019 */
[----:B------:R-:W5:Y:S04]  /*08a0*/  LDG.E R25, desc[UR4][R2.64+0x414] ;  /* 0x0004140402197981 */ /* 0x000f68000c1e1900 */
[----:B------:R1:W4:Y:S01]  /*08b0*/  LDG.E R22, desc[UR4][R2.64+0x41c] ;  /* 0x00041c0402167981 */ /* 0x000322000c1e1900 */
[----:B------:R-:W-:-:S04]  /*08c0*/  FFMA R27, R0, UR10, R27 ;  /* 0x0000000a001b7c23 */ /* 0x000fc8000800001b */
[----:B------:R-:W-:Y:S01]  /*08d0*/  FFMA R10, R10, UR11, R27 ;  /* 0x0000000b0a0a7c23 */ /* 0x000fe2000800001b */
[----:B------:R-:W1:Y:S03]  /*08e0*/  LDCU.128 UR8, c[0x3][0xc0] ;  /* 0x00c01800ff0877ac */ /* 0x000e660008000c00 */
[----:B0-----:R-:W-:Y:S01]  /*08f0*/  FFMA R10, R11, UR12, R10 ;  /* 0x0000000c0b0a7c23 */ /* 0x001fe2000800000a */
[----:B-1----:R-:W0:Y:S03]  /*0900*/  LDC.64 R2, c[0x0][0x388] ;  /* 0x0000e200ff027b82 */ /* 0x002e260000000a00 */
[----:B------:R-:W-:-:S04]  /*0910*/  FFMA R17, R17, UR13, R10 ;  /* 0x0000000d11117c23 */ /* 0x000fc8000800000a */
[----:B------:R-:W-:-:S04]  /*0920*/  FFMA R17, R12, UR14, R17 ;  /* 0x0000000e0c117c23 */ /* 0x000fc80008000011 */
[----:B------:R-:W-:Y:S01]  /*0930*/  FFMA R26, R26, UR15, R17 ;  /* 0x0000000f1a1a7c23 */ /* 0x000fe20008000011 */
[----:B------:R-:W1:Y:S03]  /*0940*/  LDCU.128 UR12, c[0x3][0xd0] ;  /* 0x00c01a00ff0c77ac */ /* 0x000e660008000c00 */
[----:B------:R-:W-:-:S04]  /*0950*/  FFMA R13, R13, UR8, R26 ;  /* 0x000000080d0d7c23 */ /* 0x000fc8000800001a */
[----:B------:R-:W-:-:S04]  /*0960*/  FFMA R14, R14, UR9, R13 ;  /* 0x000000090e0e7c23 */ /* 0x000fc8000800000d */
[----:B------:R-:W-:-:S04]  /*0970*/  FFMA R14, R15, UR10, R14 ;  /* 0x0000000a0f0e7c23 */ /* 0x000fc8000800000e */
[----:B------:R-:W-:Y:S01]  /*0980*/  FFMA R21, R21, UR11, R14 ;  /* 0x0000000b15157c23 */ /* 0x000fe2000800000e */
[----:B------:R-:W0:Y:S03]  /*0990*/  LDCU.128 UR8, c[0x3][0xe0] ;  /* 0x00c01c00ff0877ac */ /* 0x000e260008000c00 */
[----:B-1----:R-:W-:-:S04]  /*09a0*/  FFMA R4, R4, UR12, R21 ;  /* 0x0000000c04047c23 */ /* 0x002fc80008000015 */
[----:B------:R-:W-:-:S04]  /*09b0*/  FFMA R5, R5, UR13, R4 ;  /* 0x0000000d05057c23 */ /* 0x000fc80008000004 */
[----:B------:R-:W-:-:S04]  /*09c0*/  FFMA R5, R18, UR14, R5 ;  /* 0x0000000e12057c23 */ /* 0x000fc80008000005 */
[----:B------:R-:W-:Y:S01]  /*09d0*/  FFMA R5, R16, UR15, R5 ;  /* 0x0000000f10057c23 */ /* 0x000fe20008000005 */
[----:B------:R-:W3:Y:S03]  /*09e0*/  LDCU.128 UR12, c[0x3][0xf0] ;  /* 0x00c01e00ff0c77ac */ /* 0x000ee60008000c00 */
[----:B0-----:R-:W-:-:S04]  /*09f0*/  FFMA R6, R6, UR8, R5 ;  /* 0x0000000806067c23 */ /* 0x001fc80008000005 */
[----:B------:R-:W-:-:S04]  /*0a00*/  FFMA R7, R7, UR9, R6 ;  /* 0x0000000907077c23 */ /* 0x000fc80008000006 */
[----:B------:R-:W-:Y:S01]  /*0a10*/  FFMA R20, R20, UR10, R7 ;  /* 0x0000000a14147c23 */ /* 0x000fe20008000007 */
[----:B------:R-:W-:-:S04]  /*0a20*/  IMAD R9, R9, 0xf9, R8 ;  /* 0x000000f909097824 */ /* 0x000fc800078e0208 */
[----:B------:R-:W-:-:S04]  /*0a30*/  IMAD.WIDE R2, R9, 0x4, R2 ;  /* 0x0000000409027825 */ /* 0x000fc800078e0202 */
[----:B--2---:R-:W-:-:S04]  /*0a40*/  FFMA R20, R19, UR11, R20 ;  /* 0x0000000b13147c23 */ /* 0x004fc80008000014 */
[----:B---3--:R-:W-:-:S04]  /*0a50*/  FFMA R20, R23, UR12, R20 ;  /* 0x0000000c17147c23 */ /* 0x008fc80008000014 */
[----:B-----5:R-:W-:-:S04]  /*0a60*/  FFMA R25, R25, UR13, R20 ;  /* 0x0000000d19197c23 */ /* 0x020fc80008000014 */
[----:B----4-:R-:W-:-:S04]  /*0a70*/  FFMA R25, R24, UR14, R25 ;  /* 0x0000000e18197c23 */ /* 0x010fc80008000019 */
[----:B------:R-:W-:-:S05]  /*0a80*/  FFMA R25, R22, UR15, R25 ;  /* 0x0000000f16197c23 */ /* 0x000fca0008000019 */
[----:B------:R-:W-:Y:S01]  /*0a90*/  STG.E desc[UR4][R2.64], R25 ;  /* 0x0000001902007986 */ /* 0x000fe2000c101904 */
[----:B------:R-:W-:Y:S05]  /*0aa0*/  EXIT ;  /* 0x000000000000794d */ /* 0x000fea0003800000 */
.L_x_0:
[----:B------:R-:W-:-:S00]  /*0ab0*/  BRA `(.L_x_0) ;  /* 0xfffffffc00fc7947 */ /* 0x000fc0000383ffff */
[----:B------:R-:W-:-:S00]  /*0ac0*/  NOP ;  /* 0x0000000000007918 */ /* 0x000fc00000000000 */
        /* <DEDUP_REMOVED lines=11> */
.L_x_1:


//--------------------- .nv.shared.reserved.0     --------------------------
	.section	.nv.shared.reserved.0,"aw",@nobits
	.weak		__nv_reservedSMEM_offset_0_alias
	.size		__nv_reservedSMEM_offset_0_alias, 0, 64
	.other		__nv_reservedSMEM_offset_0_alias,@"STO_CUDA_RESERVED_SHARED STV_DEFAULT"
__nv_reservedSMEM_offset_0_alias:
	.zero		0
	.zero		64


//--------------------- .nv.constant0._Z20crossCorrelateKernelPfS_ --------------------------
	.section	.nv.constant0._Z20crossCorrelateKernelPfS_,"a",@progbits
	.sectionflags	@""
	.align	4
.nv.constant0._Z20crossCorrelateKernelPfS_:
	.zero		912


//--------------------- SYMBOLS --------------------------

	.type		.nv.reservedSmem.offset0,@object
	.size		.nv.reservedSmem.offset0,0x4
